//
// Generated by NVIDIA NVVM Compiler
//
// Compiler Build ID: CL-36424714
// Cuda compilation tools, release 13.0, V13.0.88
// Based on NVVM 20.0.0
//

.version 9.0
.target sm_100
.address_size 64

	// .globl	_Z33tiled_matmul_corner_turned_kernelPfS_S_i
// _ZZ33tiled_matmul_corner_turned_kernelPfS_S_iE3Mds has been demoted
// _ZZ33tiled_matmul_corner_turned_kernelPfS_S_iE3Nds has been demoted

.visible .entry _Z33tiled_matmul_corner_turned_kernelPfS_S_i(
	.param .u64 .ptr .align 1 _Z33tiled_matmul_corner_turned_kernelPfS_S_i_param_0,
	.param .u64 .ptr .align 1 _Z33tiled_matmul_corner_turned_kernelPfS_S_i_param_1,
	.param .u64 .ptr .align 1 _Z33tiled_matmul_corner_turned_kernelPfS_S_i_param_2,
	.param .u32 _Z33tiled_matmul_corner_turned_kernelPfS_S_i_param_3
)
{
	.reg .pred 	%p<6>;
	.reg .b32 	%r<37>;
	.reg .b32 	%f<67>;
	.reg .b64 	%rd<13>;
	// demoted variable
	.shared .align 4 .b8 _ZZ33tiled_matmul_corner_turned_kernelPfS_S_iE3Mds[1024];
	// demoted variable
	.shared .align 4 .b8 _ZZ33tiled_matmul_corner_turned_kernelPfS_S_iE3Nds[1024];
	ld.param.u64 	%rd3, [_Z33tiled_matmul_corner_turned_kernelPfS_S_i_param_0];
	ld.param.u64 	%rd4, [_Z33tiled_matmul_corner_turned_kernelPfS_S_i_param_1];
	ld.param.u64 	%rd5, [_Z33tiled_matmul_corner_turned_kernelPfS_S_i_param_2];
	ld.param.u32 	%r15, [_Z33tiled_matmul_corner_turned_kernelPfS_S_i_param_3];
	mov.u32 	%r16, %ctaid.x;
	mov.u32 	%r17, %ctaid.y;
	mov.u32 	%r1, %tid.x;
	mov.u32 	%r2, %tid.y;
	mov.u32 	%r18, %ntid.y;
	mad.lo.s32 	%r3, %r17, %r18, %r2;
	mov.u32 	%r19, %ntid.x;
	mad.lo.s32 	%r4, %r16, %r19, %r1;
	cvt.rn.f32.s32 	%f10, %r15;
	mul.f32 	%f11, %f10, 0f3D800000;
	cvt.rpi.f32.f32 	%f1, %f11;
	setp.leu.f32 	%p1, %f1, 0f00000000;
	mov.f32 	%f66, 0f00000000;
	@%p1 bra 	$L__BB0_7;
	shl.b32 	%r21, %r2, 6;
	mov.u32 	%r22, _ZZ33tiled_matmul_corner_turned_kernelPfS_S_iE3Mds;
	add.s32 	%r5, %r22, %r21;
	shl.b32 	%r23, %r1, 2;
	add.s32 	%r6, %r5, %r23;
	mul.lo.s32 	%r7, %r15, %r3;
	shl.b32 	%r24, %r1, 6;
	mov.u32 	%r25, _ZZ33tiled_matmul_corner_turned_kernelPfS_S_iE3Nds;
	add.s32 	%r26, %r25, %r24;
	shl.b32 	%r27, %r2, 2;
	add.s32 	%r8, %r26, %r27;
	mul.lo.s32 	%r9, %r15, %r4;
	mad.lo.s32 	%r10, %r1, -60, %r26;
	cvta.to.global.u64 	%rd1, %rd3;
	cvta.to.global.u64 	%rd2, %rd4;
	mov.f32 	%f66, 0f00000000;
	mov.b32 	%r36, 0;
$L__BB0_2:
	shl.b32 	%r28, %r36, 4;
	add.s32 	%r29, %r28, %r1;
	add.s32 	%r13, %r28, %r2;
	max.s32 	%r30, %r3, %r29;
	setp.ge.s32 	%p2, %r30, %r15;
	mov.f32 	%f64, 0f00000000;
	@%p2 bra 	$L__BB0_4;
	add.s32 	%r31, %r29, %r7;
	mul.wide.s32 	%rd6, %r31, 4;
	add.s64 	%rd7, %rd1, %rd6;
	ld.global.f32 	%f64, [%rd7];
$L__BB0_4:
	st.shared.f32 	[%r6], %f64;
	mov.f32 	%f65, 0f00000000;
	max.s32 	%r32, %r4, %r13;
	setp.ge.s32 	%p3, %r32, %r15;
	@%p3 bra 	$L__BB0_6;
	add.s32 	%r33, %r13, %r9;
	mul.wide.s32 	%rd8, %r33, 4;
	add.s64 	%rd9, %rd2, %rd8;
	ld.global.f32 	%f65, [%rd9];
$L__BB0_6:
	st.shared.f32 	[%r8], %f65;
	bar.sync 	0;
	ld.shared.f32 	%f15, [%r5];
	ld.shared.f32 	%f16, [%r10];
	fma.rn.f32 	%f17, %f15, %f16, %f66;
	ld.shared.f32 	%f18, [%r5+4];
	ld.shared.f32 	%f19, [%r10+64];
	fma.rn.f32 	%f20, %f18, %f19, %f17;
	ld.shared.f32 	%f21, [%r5+8];
	ld.shared.f32 	%f22, [%r10+128];
	fma.rn.f32 	%f23, %f21, %f22, %f20;
	ld.shared.f32 	%f24, [%r5+12];
	ld.shared.f32 	%f25, [%r10+192];
	fma.rn.f32 	%f26, %f24, %f25, %f23;
	ld.shared.f32 	%f27, [%r5+16];
	ld.shared.f32 	%f28, [%r10+256];
	fma.rn.f32 	%f29, %f27, %f28, %f26;
	ld.shared.f32 	%f30, [%r5+20];
	ld.shared.f32 	%f31, [%r10+320];
	fma.rn.f32 	%f32, %f30, %f31, %f29;
	ld.shared.f32 	%f33, [%r5+24];
	ld.shared.f32 	%f34, [%r10+384];
	fma.rn.f32 	%f35, %f33, %f34, %f32;
	ld.shared.f32 	%f36, [%r5+28];
	ld.shared.f32 	%f37, [%r10+448];
	fma.rn.f32 	%f38, %f36, %f37, %f35;
	ld.shared.f32 	%f39, [%r5+32];
	ld.shared.f32 	%f40, [%r10+512];
	fma.rn.f32 	%f41, %f39, %f40, %f38;
	ld.shared.f32 	%f42, [%r5+36];
	ld.shared.f32 	%f43, [%r10+576];
	fma.rn.f32 	%f44, %f42, %f43, %f41;
	ld.shared.f32 	%f45, [%r5+40];
	ld.shared.f32 	%f46, [%r10+640];
	fma.rn.f32 	%f47, %f45, %f46, %f44;
	ld.shared.f32 	%f48, [%r5+44];
	ld.shared.f32 	%f49, [%r10+704];
	fma.rn.f32 	%f50, %f48, %f49, %f47;
	ld.shared.f32 	%f51, [%r5+48];
	ld.shared.f32 	%f52, [%r10+768];
	fma.rn.f32 	%f53, %f51, %f52, %f50;
	ld.shared.f32 	%f54, [%r5+52];
	ld.shared.f32 	%f55, [%r10+832];
	fma.rn.f32 	%f56, %f54, %f55, %f53;
	ld.shared.f32 	%f57, [%r5+56];
	ld.shared.f32 	%f58, [%r10+896];
	fma.rn.f32 	%f59, %f57, %f58, %f56;
	ld.shared.f32 	%f60, [%r5+60];
	ld.shared.f32 	%f61, [%r10+960];
	fma.rn.f32 	%f66, %f60, %f61, %f59;
	bar.sync 	0;
	add.s32 	%r36, %r36, 1;
	cvt.rn.f32.u32 	%f62, %r36;
	setp.gt.f32 	%p4, %f1, %f62;
	@%p4 bra 	$L__BB0_2;
$L__BB0_7:
	max.s32 	%r34, %r3, %r4;
	setp.ge.s32 	%p5, %r34, %r15;
	@%p5 bra 	$L__BB0_9;
	mad.lo.s32 	%r35, %r15, %r3, %r4;
	cvta.to.global.u64 	%rd10, %rd5;
	mul.wide.s32 	%rd11, %r35, 4;
	add.s64 	%rd12, %rd10, %rd11;
	st.global.f32 	[%rd12], %f66;
$L__BB0_9:
	ret;

}


// ===== COMPILED SASS (sm_100) =====

	.target	sm_100

	.elftype	@"ET_EXEC"


//--------------------- .note.nv.tkinfo           --------------------------
	.section	.note.nv.tkinfo,"",@"SHT_NOTE"
	.sectionflags	@"SHF_NOTE_NV_TKINFO"
	.tkinfo
        /*0018*/ 	.word	0x00000002
        /*0030*/ 	.string	""
        /*0030*/ 	.string	"ptxas"
        /*0030*/ 	.string	"Cuda compilation tools, release 13.0, V13.0.88"
        /*0030*/ 	.string	"Build cuda_13.0.r13.0/compiler.36424714_0"
        /*0030*/ 	.string	"-arch sm_100 -m 64 "



//--------------------- .note.nv.cuinfo           --------------------------
	.section	.note.nv.cuinfo,"",@"SHT_NOTE"
	.sectionflags	@"SHF_NOTE_NV_CUINFO"
        /*0018*/ 	.short	0x0002
        /*001a*/ 	.short	0x0064
        /*001c*/ 	.short	0x0082
	.zero		2


//--------------------- .nv.info                  --------------------------
	.section	.nv.info,"",@"SHT_CUDA_INFO"
	.align	4


	//----- nvinfo : EIATTR_REGCOUNT
	.align		4
        /*0000*/ 	.byte	0x04, 0x2f
        /*0002*/ 	.short	(.L_1 - .L_0)
	.align		4
.L_0:
        /*0004*/ 	.word	index@(_Z33tiled_matmul_corner_turned_kernelPfS_S_i)
        /*0008*/ 	.word	0x00000020


	//----- nvinfo : EIATTR_FRAME_SIZE
	.align		4
.L_1:
        /*000c*/ 	.byte	0x04, 0x11
        /*000e*/ 	.short	(.L_3 - .L_2)
	.align		4
.L_2:
        /*0010*/ 	.word	index@(_Z33tiled_matmul_corner_turned_kernelPfS_S_i)
        /*0014*/ 	.word	0x00000000


	//----- nvinfo : EIATTR_MIN_STACK_SIZE
	.align		4
.L_3:
        /*0018*/ 	.byte	0x04, 0x12
        /*001a*/ 	.short	(.L_5 - .L_4)
	.align		4
.L_4:
        /*001c*/ 	.word	index@(_Z33tiled_matmul_corner_turned_kernelPfS_S_i)
        /*0020*/ 	.word	0x00000000
.L_5:


//--------------------- .nv.compat                --------------------------
	.section	.nv.compat,"",@"SHT_CUDA_COMPAT_INFO"
	.align	4
        /*0000*/ 	.byte	0x02, 0x09, 0x00, 0x00, 0x02, 0x02, 0x01, 0x00, 0x02, 0x05, 0x05, 0x00, 0x03, 0x07, 0x01, 0x01
        /*0010*/ 	.byte	0x02, 0x03, 0x00, 0x00, 0x02, 0x06, 0x01, 0x00, 0x04, 0x0b, 0x08, 0x00, 0x09, 0x00, 0x00, 0x00
        /*0020*/ 	.byte	0x00, 0x00, 0x00, 0x00


//--------------------- .nv.info._Z33tiled_matmul_corner_turned_kernelPfS_S_i --------------------------
	.section	.nv.info._Z33tiled_matmul_corner_turned_kernelPfS_S_i,"",@"SHT_CUDA_INFO"
	.sectionflags	@""
	.align	4


	//----- nvinfo : EIATTR_CUDA_API_VERSION
	.align		4
        /*0000*/ 	.byte	0x04, 0x37
        /*0002*/ 	.short	(.L_7 - .L_6)
.L_6:
        /*0004*/ 	.word	0x00000082


	//----- nvinfo : EIATTR_KPARAM_INFO
	.align		4
.L_7:
        /*0008*/ 	.byte	0x04, 0x17
        /*000a*/ 	.short	(.L_9 - .L_8)
.L_8:
        /*000c*/ 	.word	0x00000000
        /*0010*/ 	.short	0x0003
        /*0012*/ 	.short	0x0018
        /*0014*/ 	.byte	0x00, 0xf0, 0x11, 0x00


	//----- nvinfo : EIATTR_KPARAM_INFO
	.align		4
.L_9:
        /*0018*/ 	.byte	0x04, 0x17
        /*001a*/ 	.short	(.L_11 - .L_10)
.L_10:
        /*001c*/ 	.word	0x00000000
        /*0020*/ 	.short	0x0002
        /*0022*/ 	.short	0x0010
        /*0024*/ 	.byte	0x00, 0xf5, 0x21, 0x00


	//----- nvinfo : EIATTR_KPARAM_INFO
	.align		4
.L_11:
        /*0028*/ 	.byte	0x04, 0x17
        /*002a*/ 	.short	(.L_13 - .L_12)
.L_12:
        /*002c*/ 	.word	0x00000000
        /*0030*/ 	.short	0x0001
        /*0032*/ 	.short	0x0008
        /*0034*/ 	.byte	0x00, 0xf5, 0x21, 0x00


	//----- nvinfo : EIATTR_KPARAM_INFO
	.align		4
.L_13:
        /*0038*/ 	.byte	0x04, 0x17
        /*003a*/ 	.short	(.L_15 - .L_14)
.L_14:
        /*003c*/ 	.word	0x00000000
        /*0040*/ 	.short	0x0000
        /*0042*/ 	.short	0x0000
        /*0044*/ 	.byte	0x00, 0xf5, 0x21, 0x00


	//----- nvinfo : EIATTR_SPARSE_MMA_MASK
	.align		4
.L_15:
        /*0048*/ 	.byte	0x03, 0x50
        /*004a*/ 	.short	0x0000


	//----- nvinfo : EIATTR_MAXREG_COUNT
	.align		4
        /*004c*/ 	.byte	0x03, 0x1b
        /*004e*/ 	.short	0x00ff


	//----- nvinfo : EIATTR_NUM_BARRIERS
	.align		4
        /*0050*/ 	.byte	0x02, 0x4c
        /*0052*/ 	.byte	0x01
	.zero		1


	//----- nvinfo : EIATTR_MERCURY_ISA_VERSION
	.align		4
        /*0054*/ 	.byte	0x03, 0x5f
        /*0056*/ 	.short	0x0101


	//----- nvinfo : EIATTR_VRC_CTA_INIT_COUNT
	.align		4
        /*0058*/ 	.byte	0x02, 0x4a
	.zero		1
	.zero		1


	//----- nvinfo : EIATTR_EXIT_INSTR_OFFSETS
	.align		4
        /*005c*/ 	.byte	0x04, 0x1c
        /*005e*/ 	.short	(.L_17 - .L_16)


	//   ....[0]....
.L_16:
        /*0060*/ 	.word	0x000005d0


	//   ....[1]....
        /*0064*/ 	.word	0x00000620


	//----- nvinfo : EIATTR_CBANK_PARAM_SIZE
	.align		4
.L_17:
        /*0068*/ 	.byte	0x03, 0x19
        /*006a*/ 	.short	0x001c


	//----- nvinfo : EIATTR_PARAM_CBANK
	.align		4
        /*006c*/ 	.byte	0x04, 0x0a
        /*006e*/ 	.short	(.L_19 - .L_18)
	.align		4
.L_18:
        /*0070*/ 	.word	index@(.nv.constant0._Z33tiled_matmul_corner_turned_kernelPfS_S_i)
        /*0074*/ 	.short	0x0380
        /*0076*/ 	.short	0x001c


	//----- nvinfo : EIATTR_SW_WAR
	.align		4
.L_19:
        /*0078*/ 	.byte	0x04, 0x36
        /*007a*/ 	.short	(.L_21 - .L_20)
.L_20:
        /*007c*/ 	.word	0x00000008
.L_21:


//--------------------- .nv.callgraph             --------------------------
	.section	.nv.callgraph,"",@"SHT_CUDA_CALLGRAPH"
	.align	4
	.sectionentsize	8
	.align		4
        /*0000*/ 	.word	0x00000000
	.align		4
        /*0004*/ 	.word	0xffffffff
	.align		4
        /*0008*/ 	.word	0x00000000
	.align		4
        /*000c*/ 	.word	0xfffffffe
	.align		4
        /*0010*/ 	.word	0x00000000
	.align		4
        /*0014*/ 	.word	0xfffffffd
	.align		4
        /*0018*/ 	.word	0x00000000
	.align		4
        /*001c*/ 	.word	0xfffffffc


//--------------------- .text._Z33tiled_matmul_corner_turned_kernelPfS_S_i --------------------------
	.section	.text._Z33tiled_matmul_corner_turned_kernelPfS_S_i,"ax",@progbits
	.align	128
        .global         _Z33tiled_matmul_corner_turned_kernelPfS_S_i
        .type           _Z33tiled_matmul_corner_turned_kernelPfS_S_i,@function
        .size           _Z33tiled_matmul_corner_turned_kernelPfS_S_i,(.L_x_3 - _Z33tiled_matmul_corner_turned_kernelPfS_S_i)
        .other          _Z33tiled_matmul_corner_turned_kernelPfS_S_i,@"STO_CUDA_ENTRY STV_DEFAULT"
_Z33tiled_matmul_corner_turned_kernelPfS_S_i:
.text._Z33tiled_matmul_corner_turned_kernelPfS_S_i:
[----:B------:R-:W-:Y:S01]  /*0000*/  LDC R1, c[0x0][0x37c] ;  /* 0x0000df00ff017b82 */ /* 0x000fe20000000800 */
[----:B------:R-:W0:Y:S01]  /*0010*/  LDCU UR4, c[0x0][0x398] ;  /* 0x00007300ff0477ac */ /* 0x000e220008000800 */
[----:B------:R-:W1:Y:S06]  /*0020*/  S2R R0, SR_TID.Y ;  /* 0x0000000000007919 */ /* 0x000e6c0000002200 */
[----:B------:R-:W1:Y:S01]  /*0030*/  LDC R5, c[0x0][0x364] ;  /* 0x0000d900ff057b82 */ /* 0x000e620000000800 */
[----:B------:R-:W-:Y:S01]  /*0040*/  HFMA2 R21, -RZ, RZ, 0, 0 ;  /* 0x00000000ff157431 */ /* 0x000fe200000001ff */
[----:B------:R-:W2:Y:S01]  /*0050*/  LDCU.64 UR8, c[0x0][0x358] ;  /* 0x00006b00ff0877ac */ /* 0x000ea20008000a00 */
[----:B------:R-:W3:Y:S05]  /*0060*/  S2R R2, SR_TID.X ;  /* 0x0000000000027919 */ /* 0x000eea0000002100 */
[----:B------:R-:W-:Y:S01]  /*0070*/  S2UR UR5, SR_CTAID.X ;  /* 0x00000000000579c3 */ /* 0x000fe20000002500 */
[----:B0-----:R-:W-:-:S07]  /*0080*/  I2FP.F32.S32 R3, UR4 ;  /* 0x0000000400037c45 */ /* 0x001fce0008201400 */
[----:B------:R-:W1:Y:S01]  /*0090*/  S2UR UR6, SR_CTAID.Y ;  /* 0x00000000000679c3 */ /* 0x000e620000002600 */
[----:B------:R-:W-:-:S07]  /*00a0*/  FMUL R3, R3, 0.0625 ;  /* 0x3d80000003037820 */ /* 0x000fce0000400000 */
[----:B------:R-:W3:Y:S01]  /*00b0*/  LDC R13, c[0x0][0x360] ;  /* 0x0000d800ff0d7b82 */ /* 0x000ee20000000800 */
[----:B------:R-:W0:Y:S01]  /*00c0*/  FRND.CEIL R3, R3 ;  /* 0x0000000300037307 */ /* 0x000e220000209000 */
[----:B-1----:R-:W-:Y:S01]  /*00d0*/  IMAD R12, R5, UR6, R0 ;  /* 0x00000006050c7c24 */ /* 0x002fe2000f8e0200 */
[----:B0-----:R-:W-:Y:S01]  /*00e0*/  FSETP.GT.AND P0, PT, R3, RZ, PT ;  /* 0x000000ff0300720b */ /* 0x001fe20003f04000 */
[----:B---3--:R-:W-:-:S05]  /*00f0*/  IMAD R13, R13, UR5, R2 ;  /* 0x000000050d0d7c24 */ /* 0x008fca000f8e0202 */
[----:B------:R-:W-:-:S07]  /*0100*/  VIMNMX R14, PT, PT, R12, R13, !PT ;  /* 0x0000000d0c0e7248 */ /* 0x000fce0007fe0100 */
[----:B--2---:R-:W-:Y:S05]  /*0110*/  @!P0 BRA `(.L_x_0) ;  /* 0x0000000400288947 */ /* 0x004fea0003800000 */
[----:B------:R-:W0:Y:S01]  /*0120*/  S2UR UR6, SR_CgaCtaId ;  /* 0x00000000000679c3 */ /* 0x000e220000008800 */
[----:B------:R-:W-:Y:S01]  /*0130*/  UMOV UR4, 0x400 ;  /* 0x0000040000047882 */ /* 0x000fe20000000000 */
[----:B------:R-:W-:Y:S01]  /*0140*/  MOV R21, RZ ;  /* 0x000000ff00157202 */ /* 0x000fe20000000f00 */
[----:B------:R-:W-:Y:S01]  /*0150*/  UIADD3 UR5, UPT, UPT, UR4, 0x400, URZ ;  /* 0x0000040004057890 */ /* 0x000fe2000fffe0ff */
[----:B------:R-:W-:Y:S01]  /*0160*/  MOV R19, RZ ;  /* 0x000000ff00137202 */ /* 0x000fe20000000f00 */
[----:B------:R-:W1:Y:S02]  /*0170*/  LDCU UR7, c[0x0][0x398] ;  /* 0x00007300ff0777ac */ /* 0x000e640008000800 */
[----:B0-----:R-:W-:Y:S02]  /*0180*/  ULEA UR5, UR6, UR5, 0x18 ;  /* 0x0000000506057291 */ /* 0x001fe4000f8ec0ff */
[----:B------:R-:W-:-:S04]  /*0190*/  ULEA UR4, UR6, UR4, 0x18 ;  /* 0x0000000406047291 */ /* 0x000fc8000f8ec0ff */
[----:B------:R-:W-:Y:S02]  /*01a0*/  LEA R15, R2, UR5, 0x6 ;  /* 0x00000005020f7c11 */ /* 0x000fe4000f8e30ff */
[C---:B------:R-:W-:Y:S02]  /*01b0*/  LEA R17, R0.reuse, UR4, 0x6 ;  /* 0x0000000400117c11 */ /* 0x040fe4000f8e30ff */
[----:B------:R-:W-:Y:S01]  /*01c0*/  LEA R18, R0, R15, 0x2 ;  /* 0x0000000f00127211 */ /* 0x000fe200078e10ff */
[C---:B------:R-:W-:Y:S01]  /*01d0*/  IMAD R15, R2.reuse, -0x3c, R15 ;  /* 0xffffffc4020f7824 */ /* 0x040fe200078e020f */
[----:B-1----:R-:W-:-:S07]  /*01e0*/  LEA R16, R2, R17, 0x2 ;  /* 0x0000001102107211 */ /* 0x002fce00078e10ff */
.L_x_1:
[C---:B------:R-:W-:Y:S01]  /*01f0*/  LEA R9, R19.reuse, R2, 0x4 ;  /* 0x0000000213097211 */ /* 0x040fe200078e20ff */
[----:B------:R-:W-:Y:S01]  /*0200*/  UMOV UR4, UR7 ;  /* 0x0000000700047c82 */ /* 0x000fe20008000000 */
[----:B------:R-:W-:Y:S01]  /*0210*/  LEA R8, R19, R0, 0x4 ;  /* 0x0000000013087211 */ /* 0x000fe200078e20ff */
[----:B------:R-:W-:Y:S01]  /*0220*/  HFMA2 R29, -RZ, RZ, 0, 0 ;  /* 0x00000000ff1d7431 */ /* 0x000fe200000001ff */
[----:B------:R-:W-:Y:S02]  /*0230*/  VIMNMX R4, PT, PT, R12, R9, !PT ;  /* 0x000000090c047248 */ /* 0x000fe40007fe0100 */
[----:B------:R-:W-:Y:S02]  /*0240*/  VIMNMX R5, PT, PT, R13, R8, !PT ;  /* 0x000000080d057248 */ /* 0x000fe40007fe0100 */
[----:B------:R-:W-:Y:S02]  /*0250*/  ISETP.GE.AND P0, PT, R4, UR4, PT ;  /* 0x0000000404007c0c */ /* 0x000fe4000bf06270 */
[----:B------:R-:W-:-:S02]  /*0260*/  ISETP.GE.AND P1, PT, R5, UR4, PT ;  /* 0x0000000405007c0c */ /* 0x000fc4000bf26270 */
[----:B------:R-:W-:-:S09]  /*0270*/  MOV R22, RZ ;  /* 0x000000ff00167202 */ /* 0x000fd20000000f00 */
[----:B------:R-:W0:Y:S01]  /*0280*/  @!P0 LDC.64 R4, c[0x0][0x380] ;  /* 0x0000e000ff048b82 */ /* 0x000e220000000a00 */
[----:B------:R-:W-:Y:S02]  /*0290*/  @!P0 IMAD R9, R12, UR4, R9 ;  /* 0x000000040c098c24 */ /* 0x000fe4000f8e0209 */
[----:B------:R-:W-:-:S05]  /*02a0*/  @!P1 IMAD R25, R13, UR4, R8 ;  /* 0x000000040d199c24 */ /* 0x000fca000f8e0208 */
[----:B------:R-:W1:Y:S01]  /*02b0*/  @!P1 LDC.64 R6, c[0x0][0x388] ;  /* 0x0000e200ff069b82 */ /* 0x000e620000000a00 */
[----:B0-----:R-:W-:-:S05]  /*02c0*/  @!P0 IMAD.WIDE R4, R9, 0x4, R4 ;  /* 0x0000000409048825 */ /* 0x001fca00078e0204 */
[----:B------:R-:W2:Y:S01]  /*02d0*/  @!P0 LDG.E R29, desc[UR8][R4.64] ;  /* 0x00000008041d8981 */ /* 0x000ea2000c1e1900 */
[----:B-1----:R-:W-:-:S05]  /*02e0*/  @!P1 IMAD.WIDE R24, R25, 0x4, R6 ;  /* 0x0000000419189825 */ /* 0x002fca00078e0206 */
[----:B------:R-:W3:Y:S01]  /*02f0*/  @!P1 LDG.E R22, desc[UR8][R24.64] ;  /* 0x0000000818169981 */ /* 0x000ee2000c1e1900 */
[----:B------:R-:W-:-:S03]  /*0300*/  IADD3 R19, PT, PT, R19, 0x1, RZ ;  /* 0x0000000113137810 */ /* 0x000fc60007ffe0ff */
[----:B--2---:R-:W-:Y:S04]  /*0310*/  STS [R16], R29 ;  /* 0x0000001d10007388 */ /* 0x004fe80000000800 */
[----:B---3--:R-:W-:Y:S01]  /*0320*/  STS [R18], R22 ;  /* 0x0000001612007388 */ /* 0x008fe20000000800 */
[----:B------:R-:W-:Y:S06]  /*0330*/  BAR.SYNC.DEFER_BLOCKING 0x0 ;  /* 0x0000000000007b1d */ /* 0x000fec0000010000 */
[----:B------:R-:W-:Y:S04]  /*0340*/  LDS R28, [R15] ;  /* 0x000000000f1c7984 */ /* 0x000fe80000000800 */
[----:B------:R-:W0:Y:S04]  /*0350*/  LDS.128 R8, [R17] ;  /* 0x0000000011087984 */ /* 0x000e280000000c00 */
[----:B------:R-:W1:Y:S04]  /*0360*/  LDS R29, [R15+0x40] ;  /* 0x000040000f1d7984 */ /* 0x000e680000000800 */
[----:B------:R-:W2:Y:S04]  /*0370*/  LDS R27, [R15+0x80] ;  /* 0x000080000f1b7984 */ /* 0x000ea80000000800 */
[----:B------:R-:W3:Y:S04]  /*0380*/  LDS R26, [R15+0xc0] ;  /* 0x0000c0000f1a7984 */ /* 0x000ee80000000800 */
[----:B------:R-:W-:Y:S04]  /*0390*/  LDS R23, [R15+0x100] ;  /* 0x000100000f177984 */ /* 0x000fe80000000800 */
[----:B------:R-:W4:Y:S04]  /*03a0*/  LDS.128 R4, [R17+0x10] ;  /* 0x0000100011047984 */ /* 0x000f280000000c00 */
[----:B------:R-:W5:Y:S04]  /*03b0*/  LDS R20, [R15+0x140] ;  /* 0x000140000f147984 */ /* 0x000f680000000800 */
[----:B------:R-:W5:Y:S04]  /*03c0*/  LDS R25, [R15+0x180] ;  /* 0x000180000f197984 */ /* 0x000f680000000800 */
[----:B------:R-:W5:Y:S04]  /*03d0*/  LDS R22, [R15+0x1c0] ;  /* 0x0001c0000f167984 */ /* 0x000f680000000800 */
[----:B------:R-:W-:Y:S01]  /*03e0*/  LDS R24, [R15+0x240] ;  /* 0x000240000f187984 */ /* 0x000fe20000000800 */
[----:B0-----:R-:W-:-:S03]  /*03f0*/  FFMA R8, R8, R28, R21 ;  /* 0x0000001c08087223 */ /* 0x001fc60000000015 */
[----:B------:R-:W-:Y:S01]  /*0400*/  LDS R21, [R15+0x200] ;  /* 0x000200000f157984 */ /* 0x000fe20000000800 */
[----:B-1----:R-:W-:-:S04]  /*0410*/  FFMA R8, R29, R9, R8 ;  /* 0x000000091d087223 */ /* 0x002fc80000000008 */
[----:B--2---:R-:W-:-:S04]  /*0420*/  FFMA R27, R27, R10, R8 ;  /* 0x0000000a1b1b7223 */ /* 0x004fc80000000008 */
[----:B---3--:R-:W-:Y:S02]  /*0430*/  FFMA R27, R26, R11, R27 ;  /* 0x0000000b1a1b7223 */ /* 0x008fe4000000001b */
[----:B------:R-:W0:Y:S02]  /*0440*/  LDS.128 R8, [R17+0x20] ;  /* 0x0000200011087984 */ /* 0x000e240000000c00 */
[----:B----4-:R-:W-:-:S04]  /*0450*/  FFMA R23, R4, R23, R27 ;  /* 0x0000001704177223 */ /* 0x010fc8000000001b */
[----:B-----5:R-:W-:Y:S02]  /*0460*/  FFMA R20, R20, R5, R23 ;  /* 0x0000000514147223 */ /* 0x020fe40000000017 */
[----:B------:R-:W1:Y:S02]  /*0470*/  LDS R23, [R15+0x280] ;  /* 0x000280000f177984 */ /* 0x000e640000000800 */
[----:B------:R-:W-:Y:S02]  /*0480*/  FFMA R25, R25, R6, R20 ;  /* 0x0000000619197223 */ /* 0x000fe40000000014 */
[----:B------:R-:W2:Y:S02]  /*0490*/  LDS R20, [R15+0x2c0] ;  /* 0x0002c0000f147984 */ /* 0x000ea40000000800 */
[----:B------:R-:W-:Y:S02]  /*04a0*/  FFMA R27, R22, R7, R25 ;  /* 0x00000007161b7223 */ /* 0x000fe40000000019 */
[----:B------:R-:W-:Y:S04]  /*04b0*/  LDS R25, [R15+0x300] ;  /* 0x000300000f197984 */ /* 0x000fe80000000800 */
[----:B------:R-:W3:Y:S04]  /*04c0*/  LDS.128 R4, [R17+0x30] ;  /* 0x0000300011047984 */ /* 0x000ee80000000c00 */
[----:B------:R-:W4:Y:S01]  /*04d0*/  LDS R22, [R15+0x340] ;  /* 0x000340000f167984 */ /* 0x000f220000000800 */
[----:B0-----:R-:W-:-:S03]  /*04e0*/  FFMA R27, R8, R21, R27 ;  /* 0x00000015081b7223 */ /* 0x001fc6000000001b */
[----:B------:R-:W0:Y:S04]  /*04f0*/  LDS R21, [R15+0x380] ;  /* 0x000380000f157984 */ /* 0x000e280000000800 */
[----:B------:R-:W5:Y:S01]  /*0500*/  LDS R8, [R15+0x3c0] ;  /* 0x0003c0000f087984 */ /* 0x000f620000000800 */
[----:B------:R-:W-:-:S04]  /*0510*/  FFMA R24, R24, R9, R27 ;  /* 0x0000000918187223 */ /* 0x000fc8000000001b */
[----:B-1----:R-:W-:-:S04]  /*0520*/  FFMA R23, R23, R10, R24 ;  /* 0x0000000a17177223 */ /* 0x002fc80000000018 */
[----:B--2---:R-:W-:-:S04]  /*0530*/  FFMA R11, R20, R11, R23 ;  /* 0x0000000b140b7223 */ /* 0x004fc80000000017 */
[----:B---3--:R-:W-:Y:S01]  /*0540*/  FFMA R11, R4, R25, R11 ;  /* 0x00000019040b7223 */ /* 0x008fe2000000000b */
[----:B------:R-:W-:Y:S01]  /*0550*/  I2FP.F32.U32 R4, R19 ;  /* 0x0000001300047245 */ /* 0x000fe20000201000 */
[----:B------:R-:W-:Y:S03]  /*0560*/  BAR.SYNC.DEFER_BLOCKING 0x0 ;  /* 0x0000000000007b1d */ /* 0x000fe60000010000 */
[----:B------:R-:W-:Y:S01]  /*0570*/  FSETP.GT.AND P0, PT, R3, R4, PT ;  /* 0x000000040300720b */ /* 0x000fe20003f04000 */
[----:B----4-:R-:W-:-:S04]  /*0580*/  FFMA R22, R22, R5, R11 ;  /* 0x0000000516167223 */ /* 0x010fc8000000000b */
[----:B0-----:R-:W-:-:S04]  /*0590*/  FFMA R21, R21, R6, R22 ;  /* 0x0000000615157223 */ /* 0x001fc80000000016 */
[----:B-----5:R-:W-:-:S04]  /*05a0*/  FFMA R21, R8, R7, R21 ;  /* 0x0000000708157223 */ /* 0x020fc80000000015 */
[----:B------:R-:W-:Y:S05]  /*05b0*/  @P0 BRA `(.L_x_1) ;  /* 0xfffffffc000c0947 */ /* 0x000fea000383ffff */
.L_x_0:
[----:B------:R-:W-:-:S13]  /*05c0*/  ISETP.GE.AND P0, PT, R14, UR4, PT ;  /* 0x000000040e007c0c */ /* 0x000fda000bf06270 */
[----:B------:R-:W-:Y:S05]  /*05d0*/  @P0 EXIT ;  /* 0x000000000000094d */ /* 0x000fea0003800000 */
[----:B------:R-:W0:Y:S01]  /*05e0*/  LDC.64 R2, c[0x0][0x390] ;  /* 0x0000e400ff027b82 */ /* 0x000e220000000a00 */
[----:B------:R-:W-:-:S04]  /*05f0*/  IMAD R13, R12, UR4, R13 ;  /* 0x000000040c0d7c24 */ /* 0x000fc8000f8e020d */
[----:B0-----:R-:W-:-:S05]  /*0600*/  IMAD.WIDE R2, R13, 0x4, R2 ;  /* 0x000000040d027825 */ /* 0x001fca00078e0202 */
[----:B------:R-:W-:Y:S01]  /*0610*/  STG.E desc[UR8][R2.64], R21 ;  /* 0x0000001502007986 */ /* 0x000fe2000c101908 */
[----:B------:R-:W-:Y:S05]  /*0620*/  EXIT ;  /* 0x000000000000794d */ /* 0x000fea0003800000 */
.L_x_2:
[----:B------:R-:W-:-:S00]  /*0630*/  BRA `(.L_x_2) ;  /* 0xfffffffc00fc7947 */ /* 0x000fc0000383ffff */
[----:B------:R-:W-:-:S00]  /*0640*/  NOP ;  /* 0x0000000000007918 */ /* 0x000fc00000000000 */
        /* <DEDUP_REMOVED lines=11> */
.L_x_3:


//--------------------- .nv.shared._Z33tiled_matmul_corner_turned_kernelPfS_S_i --------------------------
	.section	.nv.shared._Z33tiled_matmul_corner_turned_kernelPfS_S_i,"aw",@nobits
	.sectionflags	@""
	.align	4
.nv.shared._Z33tiled_matmul_corner_turned_kernelPfS_S_i:
	.zero		3072


//--------------------- .nv.shared.reserved.0     --------------------------
	.section	.nv.shared.reserved.0,"aw",@nobits
	.weak		__nv_reservedSMEM_offset_0_alias
	.size		__nv_reservedSMEM_offset_0_alias, 0, 64
	.other		__nv_reservedSMEM_offset_0_alias,@"STO_CUDA_RESERVED_SHARED STV_DEFAULT"
__nv_reservedSMEM_offset_0_alias:
	.zero		0
	.zero		64


//--------------------- .nv.constant0._Z33tiled_matmul_corner_turned_kernelPfS_S_i --------------------------
	.section	.nv.constant0._Z33tiled_matmul_corner_turned_kernelPfS_S_i,"a",@progbits
	.sectionflags	@""
	.align	4
.nv.constant0._Z33tiled_matmul_corner_turned_kernelPfS_S_i:
	.zero		924


//--------------------- SYMBOLS --------------------------

	.type		.nv.reservedSmem.offset0,@object
	.size		.nv.reservedSmem.offset0,0x4
	.type		.nv.reservedSmem.cap,@object
	.size		.nv.reservedSmem.cap,0x4
